//
// Generated by NVIDIA NVVM Compiler
//
// Compiler Build ID: CL-36424714
// Cuda compilation tools, release 13.0, V13.0.88
// Based on NVVM 20.0.0
//

.version 9.0
.target sm_100
.address_size 64

	// .globl	_Z13HashingKernelPiS_S_iS_

.visible .entry _Z13HashingKernelPiS_S_iS_(
	.param .u64 .ptr .align 1 _Z13HashingKernelPiS_S_iS__param_0,
	.param .u64 .ptr .align 1 _Z13HashingKernelPiS_S_iS__param_1,
	.param .u64 .ptr .align 1 _Z13HashingKernelPiS_S_iS__param_2,
	.param .u32 _Z13HashingKernelPiS_S_iS__param_3,
	.param .u64 .ptr .align 1 _Z13HashingKernelPiS_S_iS__param_4
)
{


	ret;

}


// ===== COMPILED SASS (sm_100) =====

	.target	sm_100

	.elftype	@"ET_EXEC"


//--------------------- .note.nv.tkinfo           --------------------------
	.section	.note.nv.tkinfo,"",@"SHT_NOTE"
	.sectionflags	@"SHF_NOTE_NV_TKINFO"
	.tkinfo
        /*0018*/ 	.word	0x00000002
        /*0030*/ 	.string	""
        /*0030*/ 	.string	"ptxas"
        /*0030*/ 	.string	"Cuda compilation tools, release 13.0, V13.0.88"
        /*0030*/ 	.string	"Build cuda_13.0.r13.0/compiler.36424714_0"
        /*0030*/ 	.string	"-arch sm_100 -m 64 "



//--------------------- .note.nv.cuinfo           --------------------------
	.section	.note.nv.cuinfo,"",@"SHT_NOTE"
	.sectionflags	@"SHF_NOTE_NV_CUINFO"
        /*0018*/ 	.short	0x0002
        /*001a*/ 	.short	0x0064
        /*001c*/ 	.short	0x0082
	.zero		2


//--------------------- .nv.info                  --------------------------
	.section	.nv.info,"",@"SHT_CUDA_INFO"
	.align	4


	//----- nvinfo : EIATTR_REGCOUNT
	.align		4
        /*0000*/ 	.byte	0x04, 0x2f
        /*0002*/ 	.short	(.L_1 - .L_0)
	.align		4
.L_0:
        /*0004*/ 	.word	index@(_Z13HashingKernelPiS_S_iS_)
        /*0008*/ 	.word	0x00000004


	//----- nvinfo : EIATTR_FRAME_SIZE
	.align		4
.L_1:
        /*000c*/ 	.byte	0x04, 0x11
        /*000e*/ 	.short	(.L_3 - .L_2)
	.align		4
.L_2:
        /*0010*/ 	.word	index@(_Z13HashingKernelPiS_S_iS_)
        /*0014*/ 	.word	0x00000000


	//----- nvinfo : EIATTR_MIN_STACK_SIZE
	.align		4
.L_3:
        /*0018*/ 	.byte	0x04, 0x12
        /*001a*/ 	.short	(.L_5 - .L_4)
	.align		4
.L_4:
        /*001c*/ 	.word	index@(_Z13HashingKernelPiS_S_iS_)
        /*0020*/ 	.word	0x00000000
.L_5:


//--------------------- .nv.compat                --------------------------
	.section	.nv.compat,"",@"SHT_CUDA_COMPAT_INFO"
	.align	4
        /*0000*/ 	.byte	0x02, 0x09, 0x00, 0x00, 0x02, 0x02, 0x01, 0x00, 0x02, 0x05, 0x05, 0x00, 0x03, 0x07, 0x01, 0x01
        /*0010*/ 	.byte	0x02, 0x03, 0x00, 0x00, 0x02, 0x06, 0x01, 0x00, 0x04, 0x0b, 0x08, 0x00, 0x09, 0x00, 0x00, 0x00
        /*0020*/ 	.byte	0x00, 0x00, 0x00, 0x00


//--------------------- .nv.info._Z13HashingKernelPiS_S_iS_ --------------------------
	.section	.nv.info._Z13HashingKernelPiS_S_iS_,"",@"SHT_CUDA_INFO"
	.sectionflags	@""
	.align	4


	//----- nvinfo : EIATTR_CUDA_API_VERSION
	.align		4
        /*0000*/ 	.byte	0x04, 0x37
        /*0002*/ 	.short	(.L_7 - .L_6)
.L_6:
        /*0004*/ 	.word	0x00000082


	//----- nvinfo : EIATTR_KPARAM_INFO
	.align		4
.L_7:
        /*0008*/ 	.byte	0x04, 0x17
        /*000a*/ 	.short	(.L_9 - .L_8)
.L_8:
        /*000c*/ 	.word	0x00000000
        /*0010*/ 	.short	0x0004
        /*0012*/ 	.short	0x0020
        /*0014*/ 	.byte	0x00, 0xf5, 0x21, 0x00


	//----- nvinfo : EIATTR_KPARAM_INFO
	.align		4
.L_9:
        /*0018*/ 	.byte	0x04, 0x17
        /*001a*/ 	.short	(.L_11 - .L_10)
.L_10:
        /*001c*/ 	.word	0x00000000
        /*0020*/ 	.short	0x0003
        /*0022*/ 	.short	0x0018
        /*0024*/ 	.byte	0x00, 0xf0, 0x11, 0x00


	//----- nvinfo : EIATTR_KPARAM_INFO
	.align		4
.L_11:
        /*0028*/ 	.byte	0x04, 0x17
        /*002a*/ 	.short	(.L_13 - .L_12)
.L_12:
        /*002c*/ 	.word	0x00000000
        /*0030*/ 	.short	0x0002
        /*0032*/ 	.short	0x0010
        /*0034*/ 	.byte	0x00, 0xf5, 0x21, 0x00


	//----- nvinfo : EIATTR_KPARAM_INFO
	.align		4
.L_13:
        /*0038*/ 	.byte	0x04, 0x17
        /*003a*/ 	.short	(.L_15 - .L_14)
.L_14:
        /*003c*/ 	.word	0x00000000
        /*0040*/ 	.short	0x0001
        /*0042*/ 	.short	0x0008
        /*0044*/ 	.byte	0x00, 0xf5, 0x21, 0x00


	//----- nvinfo : EIATTR_KPARAM_INFO
	.align		4
.L_15:
        /*0048*/ 	.byte	0x04, 0x17
        /*004a*/ 	.short	(.L_17 - .L_16)
.L_16:
        /*004c*/ 	.word	0x00000000
        /*0050*/ 	.short	0x0000
        /*0052*/ 	.short	0x0000
        /*0054*/ 	.byte	0x00, 0xf5, 0x21, 0x00


	//----- nvinfo : EIATTR_SPARSE_MMA_MASK
	.align		4
.L_17:
        /*0058*/ 	.byte	0x03, 0x50
        /*005a*/ 	.short	0x0000


	//----- nvinfo : EIATTR_MAXREG_COUNT
	.align		4
        /*005c*/ 	.byte	0x03, 0x1b
        /*005e*/ 	.short	0x00ff


	//----- nvinfo : EIATTR_MERCURY_ISA_VERSION
	.align		4
        /*0060*/ 	.byte	0x03, 0x5f
        /*0062*/ 	.short	0x0101


	//----- nvinfo : EIATTR_VRC_CTA_INIT_COUNT
	.align		4
        /*0064*/ 	.byte	0x02, 0x4a
	.zero		1
	.zero		1


	//----- nvinfo : EIATTR_EXIT_INSTR_OFFSETS
	.align		4
        /*0068*/ 	.byte	0x04, 0x1c
        /*006a*/ 	.short	(.L_19 - .L_18)


	//   ....[0]....
.L_18:
        /*006c*/ 	.word	0x00000010


	//----- nvinfo : EIATTR_CBANK_PARAM_SIZE
	.align		4
.L_19:
        /*0070*/ 	.byte	0x03, 0x19
        /*0072*/ 	.short	0x0028


	//----- nvinfo : EIATTR_PARAM_CBANK
	.align		4
        /*0074*/ 	.byte	0x04, 0x0a
        /*0076*/ 	.short	(.L_21 - .L_20)
	.align		4
.L_20:
        /*0078*/ 	.word	index@(.nv.constant0._Z13HashingKernelPiS_S_iS_)
        /*007c*/ 	.short	0x0380
        /*007e*/ 	.short	0x0028


	//----- nvinfo : EIATTR_SW_WAR
	.align		4
.L_21:
        /*0080*/ 	.byte	0x04, 0x36
        /*0082*/ 	.short	(.L_23 - .L_22)
.L_22:
        /*0084*/ 	.word	0x00000008
.L_23:


//--------------------- .nv.callgraph             --------------------------
	.section	.nv.callgraph,"",@"SHT_CUDA_CALLGRAPH"
	.align	4
	.sectionentsize	8
	.align		4
        /*0000*/ 	.word	0x00000000
	.align		4
        /*0004*/ 	.word	0xffffffff
	.align		4
        /*0008*/ 	.word	0x00000000
	.align		4
        /*000c*/ 	.word	0xfffffffe
	.align		4
        /*0010*/ 	.word	0x00000000
	.align		4
        /*0014*/ 	.word	0xfffffffd
	.align		4
        /*0018*/ 	.word	0x00000000
	.align		4
        /*001c*/ 	.word	0xfffffffc


//--------------------- .text._Z13HashingKernelPiS_S_iS_ --------------------------
	.section	.text._Z13HashingKernelPiS_S_iS_,"ax",@progbits
	.align	128
        .global         _Z13HashingKernelPiS_S_iS_
        .type           _Z13HashingKernelPiS_S_iS_,@function
        .size           _Z13HashingKernelPiS_S_iS_,(.L_x_1 - _Z13HashingKernelPiS_S_iS_)
        .other          _Z13HashingKernelPiS_S_iS_,@"STO_CUDA_ENTRY STV_DEFAULT"
_Z13HashingKernelPiS_S_iS_:
.text._Z13HashingKernelPiS_S_iS_:
[----:B------:R-:W-:Y:S01]  /*0000*/  LDC R1, c[0x0][0x37c] ;  /* 0x0000df00ff017b82 */ /* 0x000fe20000000800 */
[----:B------:R-:W-:Y:S05]  /*0010*/  EXIT ;  /* 0x000000000000794d */ /* 0x000fea0003800000 */
.L_x_0:
[----:B------:R-:W-:-:S00]  /*0020*/  BRA `(.L_x_0) ;  /* 0xfffffffc00fc7947 */ /* 0x000fc0000383ffff */
[----:B------:R-:W-:-:S00]  /*0030*/  NOP ;  /* 0x0000000000007918 */ /* 0x000fc00000000000 */
        /* <DEDUP_REMOVED lines=12> */
.L_x_1:


//--------------------- .nv.shared.reserved.0     --------------------------
	.section	.nv.shared.reserved.0,"aw",@nobits
	.weak		__nv_reservedSMEM_offset_0_alias
	.size		__nv_reservedSMEM_offset_0_alias, 0, 64
	.other		__nv_reservedSMEM_offset_0_alias,@"STO_CUDA_RESERVED_SHARED STV_DEFAULT"
__nv_reservedSMEM_offset_0_alias:
	.zero		0
	.zero		64


//--------------------- .nv.constant0._Z13HashingKernelPiS_S_iS_ --------------------------
	.section	.nv.constant0._Z13HashingKernelPiS_S_iS_,"a",@progbits
	.sectionflags	@""
	.align	4
.nv.constant0._Z13HashingKernelPiS_S_iS_:
	.zero		936


//--------------------- SYMBOLS --------------------------

	.type		.nv.reservedSmem.offset0,@object
	.size		.nv.reservedSmem.offset0,0x4
